//
// Generated by NVIDIA NVVM Compiler
//
// Compiler Build ID: CL-36424714
// Cuda compilation tools, release 13.0, V13.0.88
// Based on NVVM 20.0.0
//

.version 9.0
.target sm_100
.address_size 64

	// .globl	_Z9matrixMulPdS_S_i
// _ZZ9matrixMulPdS_S_iE6A_tile has been demoted
// _ZZ9matrixMulPdS_S_iE6B_tile has been demoted

.visible .entry _Z9matrixMulPdS_S_i(
	.param .u64 .ptr .align 1 _Z9matrixMulPdS_S_i_param_0,
	.param .u64 .ptr .align 1 _Z9matrixMulPdS_S_i_param_1,
	.param .u64 .ptr .align 1 _Z9matrixMulPdS_S_i_param_2,
	.param .u32 _Z9matrixMulPdS_S_i_param_3
)
{
	.reg .pred 	%p<12>;
	.reg .b32 	%r<73>;
	.reg .b64 	%rd<14>;
	.reg .b64 	%fd<118>;
	// demoted variable
	.shared .align 8 .b8 _ZZ9matrixMulPdS_S_iE6A_tile[2048];
	// demoted variable
	.shared .align 8 .b8 _ZZ9matrixMulPdS_S_iE6B_tile[2048];
	ld.param.u64 	%rd4, [_Z9matrixMulPdS_S_i_param_1];
	ld.param.u64 	%rd5, [_Z9matrixMulPdS_S_i_param_2];
	ld.param.u32 	%r33, [_Z9matrixMulPdS_S_i_param_3];
	mov.u32 	%r1, %tid.y;
	mov.u32 	%r2, %ntid.y;
	mov.u32 	%r3, %ntid.x;
	setp.gt.u32 	%p1, %r3, %r33;
	@%p1 bra 	$L__BB0_16;
	mov.u32 	%r35, %tid.x;
	mov.u32 	%r36, %ctaid.x;
	mul.lo.s32 	%r37, %r36, %r3;
	cvta.to.global.u64 	%rd6, %rd5;
	mov.u32 	%r38, %ctaid.y;
	mad.lo.s32 	%r39, %r38, %r2, %r1;
	mad.lo.s32 	%r4, %r33, %r39, %r35;
	shl.b32 	%r40, %r1, 7;
	mov.u32 	%r41, _ZZ9matrixMulPdS_S_iE6A_tile;
	add.s32 	%r5, %r41, %r40;
	shl.b32 	%r42, %r35, 3;
	add.s32 	%r6, %r5, %r42;
	mov.u32 	%r43, _ZZ9matrixMulPdS_S_iE6B_tile;
	add.s32 	%r8, %r43, %r42;
	add.s32 	%r7, %r8, %r40;
	add.s32 	%r44, %r4, %r37;
	mul.wide.s32 	%rd7, %r44, 8;
	add.s64 	%rd1, %rd6, %rd7;
	and.b32  	%r9, %r3, 15;
	and.b32  	%r10, %r3, 7;
	and.b32  	%r11, %r3, 3;
	div.u32 	%r45, %r33, %r3;
	max.u32 	%r12, %r45, 1;
	add.s32 	%r13, %r8, 1024;
	add.s32 	%r14, %r37, %r35;
	cvta.to.global.u64 	%rd2, %rd4;
	mov.f64 	%fd117, 0d0000000000000000;
	mov.b32 	%r66, 0;
$L__BB0_2:
	ld.param.u64 	%rd13, [_Z9matrixMulPdS_S_i_param_0];
	setp.lt.u32 	%p2, %r3, 16;
	mad.lo.s32 	%r47, %r66, %r3, %r4;
	cvta.to.global.u64 	%rd8, %rd13;
	mul.wide.u32 	%rd9, %r47, 8;
	add.s64 	%rd10, %rd8, %rd9;
	ld.global.f64 	%fd18, [%rd10];
	st.shared.f64 	[%r6], %fd18;
	mad.lo.s32 	%r48, %r66, %r2, %r1;
	mad.lo.s32 	%r49, %r48, %r33, %r14;
	mul.wide.u32 	%rd11, %r49, 8;
	add.s64 	%rd12, %rd2, %rd11;
	ld.global.f64 	%fd19, [%rd12];
	st.shared.f64 	[%r7], %fd19;
	bar.sync 	0;
	mov.b32 	%r71, 0;
	@%p2 bra 	$L__BB0_5;
	shl.b32 	%r50, %r1, 7;
	mov.u32 	%r51, _ZZ9matrixMulPdS_S_iE6A_tile;
	add.s32 	%r52, %r50, %r51;
	add.s32 	%r68, %r52, 64;
	and.b32  	%r53, %r3, -16;
	neg.s32 	%r69, %r53;
	mov.u32 	%r67, %r13;
$L__BB0_4:
	.pragma "nounroll";
	and.b32  	%r71, %r3, 2032;
	ld.shared.f64 	%fd20, [%r68+-64];
	ld.shared.f64 	%fd21, [%r67+-1024];
	fma.rn.f64 	%fd22, %fd20, %fd21, %fd117;
	ld.shared.f64 	%fd23, [%r68+-56];
	ld.shared.f64 	%fd24, [%r67+-896];
	fma.rn.f64 	%fd25, %fd23, %fd24, %fd22;
	ld.shared.f64 	%fd26, [%r68+-48];
	ld.shared.f64 	%fd27, [%r67+-768];
	fma.rn.f64 	%fd28, %fd26, %fd27, %fd25;
	ld.shared.f64 	%fd29, [%r68+-40];
	ld.shared.f64 	%fd30, [%r67+-640];
	fma.rn.f64 	%fd31, %fd29, %fd30, %fd28;
	ld.shared.f64 	%fd32, [%r68+-32];
	ld.shared.f64 	%fd33, [%r67+-512];
	fma.rn.f64 	%fd34, %fd32, %fd33, %fd31;
	ld.shared.f64 	%fd35, [%r68+-24];
	ld.shared.f64 	%fd36, [%r67+-384];
	fma.rn.f64 	%fd37, %fd35, %fd36, %fd34;
	ld.shared.f64 	%fd38, [%r68+-16];
	ld.shared.f64 	%fd39, [%r67+-256];
	fma.rn.f64 	%fd40, %fd38, %fd39, %fd37;
	ld.shared.f64 	%fd41, [%r68+-8];
	ld.shared.f64 	%fd42, [%r67+-128];
	fma.rn.f64 	%fd43, %fd41, %fd42, %fd40;
	ld.shared.f64 	%fd44, [%r68];
	ld.shared.f64 	%fd45, [%r67];
	fma.rn.f64 	%fd46, %fd44, %fd45, %fd43;
	ld.shared.f64 	%fd47, [%r68+8];
	ld.shared.f64 	%fd48, [%r67+128];
	fma.rn.f64 	%fd49, %fd47, %fd48, %fd46;
	ld.shared.f64 	%fd50, [%r68+16];
	ld.shared.f64 	%fd51, [%r67+256];
	fma.rn.f64 	%fd52, %fd50, %fd51, %fd49;
	ld.shared.f64 	%fd53, [%r68+24];
	ld.shared.f64 	%fd54, [%r67+384];
	fma.rn.f64 	%fd55, %fd53, %fd54, %fd52;
	ld.shared.f64 	%fd56, [%r68+32];
	ld.shared.f64 	%fd57, [%r67+512];
	fma.rn.f64 	%fd58, %fd56, %fd57, %fd55;
	ld.shared.f64 	%fd59, [%r68+40];
	ld.shared.f64 	%fd60, [%r67+640];
	fma.rn.f64 	%fd61, %fd59, %fd60, %fd58;
	ld.shared.f64 	%fd62, [%r68+48];
	ld.shared.f64 	%fd63, [%r67+768];
	fma.rn.f64 	%fd64, %fd62, %fd63, %fd61;
	ld.shared.f64 	%fd65, [%r68+56];
	ld.shared.f64 	%fd66, [%r67+896];
	fma.rn.f64 	%fd117, %fd65, %fd66, %fd64;
	add.s32 	%r69, %r69, 16;
	add.s32 	%r68, %r68, 128;
	add.s32 	%r67, %r67, 2048;
	setp.ne.s32 	%p3, %r69, 0;
	@%p3 bra 	$L__BB0_4;
$L__BB0_5:
	setp.eq.s32 	%p4, %r9, 0;
	@%p4 bra 	$L__BB0_15;
	add.s32 	%r54, %r9, -1;
	setp.lt.u32 	%p5, %r54, 7;
	@%p5 bra 	$L__BB0_8;
	shl.b32 	%r55, %r71, 3;
	add.s32 	%r56, %r5, %r55;
	ld.shared.f64 	%fd68, [%r56];
	shl.b32 	%r57, %r71, 7;
	add.s32 	%r58, %r8, %r57;
	ld.shared.f64 	%fd69, [%r58];
	fma.rn.f64 	%fd70, %fd68, %fd69, %fd117;
	ld.shared.f64 	%fd71, [%r56+8];
	ld.shared.f64 	%fd72, [%r58+128];
	fma.rn.f64 	%fd73, %fd71, %fd72, %fd70;
	ld.shared.f64 	%fd74, [%r56+16];
	ld.shared.f64 	%fd75, [%r58+256];
	fma.rn.f64 	%fd76, %fd74, %fd75, %fd73;
	ld.shared.f64 	%fd77, [%r56+24];
	ld.shared.f64 	%fd78, [%r58+384];
	fma.rn.f64 	%fd79, %fd77, %fd78, %fd76;
	ld.shared.f64 	%fd80, [%r56+32];
	ld.shared.f64 	%fd81, [%r58+512];
	fma.rn.f64 	%fd82, %fd80, %fd81, %fd79;
	ld.shared.f64 	%fd83, [%r56+40];
	ld.shared.f64 	%fd84, [%r58+640];
	fma.rn.f64 	%fd85, %fd83, %fd84, %fd82;
	ld.shared.f64 	%fd86, [%r56+48];
	ld.shared.f64 	%fd87, [%r58+768];
	fma.rn.f64 	%fd88, %fd86, %fd87, %fd85;
	ld.shared.f64 	%fd89, [%r56+56];
	ld.shared.f64 	%fd90, [%r58+896];
	fma.rn.f64 	%fd117, %fd89, %fd90, %fd88;
	add.s32 	%r71, %r71, 8;
$L__BB0_8:
	setp.eq.s32 	%p6, %r10, 0;
	@%p6 bra 	$L__BB0_15;
	add.s32 	%r59, %r10, -1;
	setp.lt.u32 	%p7, %r59, 3;
	@%p7 bra 	$L__BB0_11;
	shl.b32 	%r60, %r71, 3;
	add.s32 	%r61, %r5, %r60;
	ld.shared.f64 	%fd92, [%r61];
	shl.b32 	%r62, %r71, 7;
	add.s32 	%r63, %r8, %r62;
	ld.shared.f64 	%fd93, [%r63];
	fma.rn.f64 	%fd94, %fd92, %fd93, %fd117;
	ld.shared.f64 	%fd95, [%r61+8];
	ld.shared.f64 	%fd96, [%r63+128];
	fma.rn.f64 	%fd97, %fd95, %fd96, %fd94;
	ld.shared.f64 	%fd98, [%r61+16];
	ld.shared.f64 	%fd99, [%r63+256];
	fma.rn.f64 	%fd100, %fd98, %fd99, %fd97;
	ld.shared.f64 	%fd101, [%r61+24];
	ld.shared.f64 	%fd102, [%r63+384];
	fma.rn.f64 	%fd117, %fd101, %fd102, %fd100;
	add.s32 	%r71, %r71, 4;
$L__BB0_11:
	setp.eq.s32 	%p8, %r11, 0;
	@%p8 bra 	$L__BB0_15;
	setp.eq.s32 	%p9, %r11, 1;
	shl.b32 	%r64, %r71, 3;
	add.s32 	%r30, %r5, %r64;
	ld.shared.f64 	%fd103, [%r30];
	shl.b32 	%r65, %r71, 7;
	add.s32 	%r31, %r8, %r65;
	ld.shared.f64 	%fd104, [%r31];
	fma.rn.f64 	%fd117, %fd103, %fd104, %fd117;
	@%p9 bra 	$L__BB0_15;
	setp.eq.s32 	%p10, %r11, 2;
	ld.shared.f64 	%fd105, [%r30+8];
	ld.shared.f64 	%fd106, [%r31+128];
	fma.rn.f64 	%fd117, %fd105, %fd106, %fd117;
	@%p10 bra 	$L__BB0_15;
	ld.shared.f64 	%fd107, [%r30+16];
	ld.shared.f64 	%fd108, [%r31+256];
	fma.rn.f64 	%fd117, %fd107, %fd108, %fd117;
$L__BB0_15:
	bar.sync 	0;
	st.global.f64 	[%rd1], %fd117;
	add.s32 	%r66, %r66, 1;
	setp.ne.s32 	%p11, %r66, %r12;
	@%p11 bra 	$L__BB0_2;
$L__BB0_16:
	ret;

}


// ===== COMPILED SASS (sm_100) =====

	.target	sm_100

	.elftype	@"ET_EXEC"


//--------------------- .note.nv.tkinfo           --------------------------
	.section	.note.nv.tkinfo,"",@"SHT_NOTE"
	.sectionflags	@"SHF_NOTE_NV_TKINFO"
	.tkinfo
        /*0018*/ 	.word	0x00000002
        /*0030*/ 	.string	""
        /*0030*/ 	.string	"ptxas"
        /*0030*/ 	.string	"Cuda compilation tools, release 13.0, V13.0.88"
        /*0030*/ 	.string	"Build cuda_13.0.r13.0/compiler.36424714_0"
        /*0030*/ 	.string	"-arch sm_100 -m 64 "



//--------------------- .note.nv.cuinfo           --------------------------
	.section	.note.nv.cuinfo,"",@"SHT_NOTE"
	.sectionflags	@"SHF_NOTE_NV_CUINFO"
        /*0018*/ 	.short	0x0002
        /*001a*/ 	.short	0x0064
        /*001c*/ 	.short	0x0082
	.zero		2


//--------------------- .nv.info                  --------------------------
	.section	.nv.info,"",@"SHT_CUDA_INFO"
	.align	4


	//----- nvinfo : EIATTR_REGCOUNT
	.align		4
        /*0000*/ 	.byte	0x04, 0x2f
        /*0002*/ 	.short	(.L_1 - .L_0)
	.align		4
.L_0:
        /*0004*/ 	.word	index@(_Z9matrixMulPdS_S_i)
        /*0008*/ 	.word	0x00000020


	//----- nvinfo : EIATTR_FRAME_SIZE
	.align		4
.L_1:
        /*000c*/ 	.byte	0x04, 0x11
        /*000e*/ 	.short	(.L_3 - .L_2)
	.align		4
.L_2:
        /*0010*/ 	.word	index@(_Z9matrixMulPdS_S_i)
        /*0014*/ 	.word	0x00000000


	//----- nvinfo : EIATTR_MIN_STACK_SIZE
	.align		4
.L_3:
        /*0018*/ 	.byte	0x04, 0x12
        /*001a*/ 	.short	(.L_5 - .L_4)
	.align		4
.L_4:
        /*001c*/ 	.word	index@(_Z9matrixMulPdS_S_i)
        /*0020*/ 	.word	0x00000000
.L_5:


//--------------------- .nv.compat                --------------------------
	.section	.nv.compat,"",@"SHT_CUDA_COMPAT_INFO"
	.align	4
        /*0000*/ 	.byte	0x02, 0x09, 0x00, 0x00, 0x02, 0x02, 0x01, 0x00, 0x02, 0x05, 0x05, 0x00, 0x03, 0x07, 0x01, 0x01
        /*0010*/ 	.byte	0x02, 0x03, 0x00, 0x00, 0x02, 0x06, 0x01, 0x00, 0x04, 0x0b, 0x08, 0x00, 0x01, 0x00, 0x00, 0x00
        /*0020*/ 	.byte	0x00, 0x00, 0x00, 0x00


//--------------------- .nv.info._Z9matrixMulPdS_S_i --------------------------
	.section	.nv.info._Z9matrixMulPdS_S_i,"",@"SHT_CUDA_INFO"
	.sectionflags	@""
	.align	4


	//----- nvinfo : EIATTR_CUDA_API_VERSION
	.align		4
        /*0000*/ 	.byte	0x04, 0x37
        /*0002*/ 	.short	(.L_7 - .L_6)
.L_6:
        /*0004*/ 	.word	0x00000082


	//----- nvinfo : EIATTR_KPARAM_INFO
	.align		4
.L_7:
        /*0008*/ 	.byte	0x04, 0x17
        /*000a*/ 	.short	(.L_9 - .L_8)
.L_8:
        /*000c*/ 	.word	0x00000000
        /*0010*/ 	.short	0x0003
        /*0012*/ 	.short	0x0018
        /*0014*/ 	.byte	0x00, 0xf0, 0x11, 0x00


	//----- nvinfo : EIATTR_KPARAM_INFO
	.align		4
.L_9:
        /*0018*/ 	.byte	0x04, 0x17
        /*001a*/ 	.short	(.L_11 - .L_10)
.L_10:
        /*001c*/ 	.word	0x00000000
        /*0020*/ 	.short	0x0002
        /*0022*/ 	.short	0x0010
        /*0024*/ 	.byte	0x00, 0xf5, 0x21, 0x00


	//----- nvinfo : EIATTR_KPARAM_INFO
	.align		4
.L_11:
        /*0028*/ 	.byte	0x04, 0x17
        /*002a*/ 	.short	(.L_13 - .L_12)
.L_12:
        /*002c*/ 	.word	0x00000000
        /*0030*/ 	.short	0x0001
        /*0032*/ 	.short	0x0008
        /*0034*/ 	.byte	0x00, 0xf5, 0x21, 0x00


	//----- nvinfo : EIATTR_KPARAM_INFO
	.align		4
.L_13:
        /*0038*/ 	.byte	0x04, 0x17
        /*003a*/ 	.short	(.L_15 - .L_14)
.L_14:
        /*003c*/ 	.word	0x00000000
        /*0040*/ 	.short	0x0000
        /*0042*/ 	.short	0x0000
        /*0044*/ 	.byte	0x00, 0xf5, 0x21, 0x00


	//----- nvinfo : EIATTR_SPARSE_MMA_MASK
	.align		4
.L_15:
        /*0048*/ 	.byte	0x03, 0x50
        /*004a*/ 	.short	0x0000


	//----- nvinfo : EIATTR_MAXREG_COUNT
	.align		4
        /*004c*/ 	.byte	0x03, 0x1b
        /*004e*/ 	.short	0x00ff


	//----- nvinfo : EIATTR_NUM_BARRIERS
	.align		4
        /*0050*/ 	.byte	0x02, 0x4c
        /*0052*/ 	.byte	0x01
	.zero		1


	//----- nvinfo : EIATTR_MERCURY_ISA_VERSION
	.align		4
        /*0054*/ 	.byte	0x03, 0x5f
        /*0056*/ 	.short	0x0101


	//----- nvinfo : EIATTR_VRC_CTA_INIT_COUNT
	.align		4
        /*0058*/ 	.byte	0x02, 0x4a
	.zero		1
	.zero		1


	//----- nvinfo : EIATTR_EXIT_INSTR_OFFSETS
	.align		4
        /*005c*/ 	.byte	0x04, 0x1c
        /*005e*/ 	.short	(.L_17 - .L_16)


	//   ....[0]....
.L_16:
        /*0060*/ 	.word	0x00000060


	//   ....[1]....
        /*0064*/ 	.word	0x00000c00


	//----- nvinfo : EIATTR_CBANK_PARAM_SIZE
	.align		4
.L_17:
        /*0068*/ 	.byte	0x03, 0x19
        /*006a*/ 	.short	0x001c


	//----- nvinfo : EIATTR_PARAM_CBANK
	.align		4
        /*006c*/ 	.byte	0x04, 0x0a
        /*006e*/ 	.short	(.L_19 - .L_18)
	.align		4
.L_18:
        /*0070*/ 	.word	index@(.nv.constant0._Z9matrixMulPdS_S_i)
        /*0074*/ 	.short	0x0380
        /*0076*/ 	.short	0x001c


	//----- nvinfo : EIATTR_SW_WAR
	.align		4
.L_19:
        /*0078*/ 	.byte	0x04, 0x36
        /*007a*/ 	.short	(.L_21 - .L_20)
.L_20:
        /*007c*/ 	.word	0x00000008
.L_21:


//--------------------- .nv.callgraph             --------------------------
	.section	.nv.callgraph,"",@"SHT_CUDA_CALLGRAPH"
	.align	4
	.sectionentsize	8
	.align		4
        /*0000*/ 	.word	0x00000000
	.align		4
        /*0004*/ 	.word	0xffffffff
	.align		4
        /*0008*/ 	.word	0x00000000
	.align		4
        /*000c*/ 	.word	0xfffffffe
	.align		4
        /*0010*/ 	.word	0x00000000
	.align		4
        /*0014*/ 	.word	0xfffffffd
	.align		4
        /*0018*/ 	.word	0x00000000
	.align		4
        /*001c*/ 	.word	0xfffffffc


//--------------------- .text._Z9matrixMulPdS_S_i --------------------------
	.section	.text._Z9matrixMulPdS_S_i,"ax",@progbits
	.align	128
        .global         _Z9matrixMulPdS_S_i
        .type           _Z9matrixMulPdS_S_i,@function
        .size           _Z9matrixMulPdS_S_i,(.L_x_7 - _Z9matrixMulPdS_S_i)
        .other          _Z9matrixMulPdS_S_i,@"STO_CUDA_ENTRY STV_DEFAULT"
_Z9matrixMulPdS_S_i:
.text._Z9matrixMulPdS_S_i:
[----:B------:R-:W-:Y:S01]  /*0000*/  LDC R1, c[0x0][0x37c] ;  /* 0x0000df00ff017b82 */ /* 0x000fe20000000800 */
[----:B------:R-:W0:Y:S01]  /*0010*/  LDCU UR11, c[0x0][0x364] ;  /* 0x00006c80ff0b77ac */ /* 0x000e220008000800 */
[----:B------:R-:W1:Y:S01]  /*0020*/  LDCU UR13, c[0x0][0x398] ;  /* 0x00007300ff0d77ac */ /* 0x000e620008000800 */
[----:B------:R-:W1:Y:S02]  /*0030*/  LDCU UR12, c[0x0][0x360] ;  /* 0x00006c00ff0c77ac */ /* 0x000e640008000800 */
[----:B-1----:R-:W-:-:S06]  /*0040*/  UISETP.GT.U32.AND UP0, UPT, UR12, UR13, UPT ;  /* 0x0000000d0c00728c */ /* 0x002fcc000bf04070 */
[----:B------:R-:W-:-:S13]  /*0050*/  PLOP3.LUT P0, PT, PT, PT, UP0, 0x80, 0x8 ;  /* 0x000000000008781c */ /* 0x000fda0003f0f008 */
[----:B0-----:R-:W-:Y:S05]  /*0060*/  @P0 EXIT ;  /* 0x000000000000094d */ /* 0x001fea0003800000 */
[----:B------:R-:W0:Y:S01]  /*0070*/  I2F.U32.RP R0, UR12 ;  /* 0x0000000c00007d06 */ /* 0x000e220008209000 */
[----:B------:R-:W-:Y:S01]  /*0080*/  UMOV UR4, URZ ;  /* 0x000000ff00047c82 */ /* 0x000fe20008000000 */
[----:B------:R-:W1:Y:S01]  /*0090*/  S2R R3, SR_CTAID.Y ;  /* 0x0000000000037919 */ /* 0x000e620000002600 */
[----:B------:R-:W2:Y:S01]  /*00a0*/  S2UR UR7, SR_CgaCtaId ;  /* 0x00000000000779c3 */ /* 0x000ea20000008800 */
[----:B------:R-:W-:Y:S01]  /*00b0*/  UISETP.NE.U32.AND UP2, UPT, UR12, URZ, UPT ;  /* 0x000000ff0c00728c */ /* 0x000fe2000bf45070 */
[----:B------:R-:W-:Y:S01]  /*00c0*/  CS2R R22, SRZ ;  /* 0x0000000000167805 */ /* 0x000fe2000001ff00 */
[----:B------:R-:W3:Y:S01]  /*00d0*/  S2R R5, SR_TID.X ;  /* 0x0000000000057919 */ /* 0x000ee20000002100 */
[----:B------:R-:W-:Y:S02]  /*00e0*/  ULOP3.LUT UR8, UR12, 0xf, URZ, 0xc0, !UPT ;  /* 0x0000000f0c087892 */ /* 0x000fe4000f8ec0ff */
[----:B------:R-:W-:Y:S02]  /*00f0*/  ULOP3.LUT UR9, UR12, 0x7, URZ, 0xc0, !UPT ;  /* 0x000000070c097892 */ /* 0x000fe4000f8ec0ff */
[----:B------:R-:W4:Y:S01]  /*0100*/  LDC.64 R20, c[0x0][0x390] ;  /* 0x0000e400ff147b82 */ /* 0x000f220000000a00 */
[----:B------:R-:W-:Y:S01]  /*0110*/  ULOP3.LUT UR10, UR12, 0x3, URZ, 0xc0, !UPT ;  /* 0x000000030c0a7892 */ /* 0x000fe2000f8ec0ff */
[----:B------:R-:W1:Y:S01]  /*0120*/  LDCU.64 UR14, c[0x0][0x358] ;  /* 0x00006b00ff0e77ac */ /* 0x000e620008000a00 */
[----:B0-----:R-:W0:Y:S02]  /*0130*/  MUFU.RCP R0, R0 ;  /* 0x0000000000007308 */ /* 0x001e240000001000 */
[----:B0-----:R-:W-:-:S02]  /*0140*/  IADD3 R2, PT, PT, R0, 0xffffffe, RZ ;  /* 0x0ffffffe00027810 */ /* 0x001fc40007ffe0ff */
[----:B------:R-:W1:Y:S04]  /*0150*/  S2R R0, SR_TID.Y ;  /* 0x0000000000007919 */ /* 0x000e680000002200 */
[----:B------:R-:W0:Y:S02]  /*0160*/  F2I.FTZ.U32.TRUNC.NTZ R2, R2 ;  /* 0x0000000200027305 */ /* 0x000e24000021f000 */
[----:B0-----:R-:W-:Y:S02]  /*0170*/  R2UR UR5, R2 ;  /* 0x00000000020572ca */ /* 0x001fe400000e0000 */
[----:B------:R-:W0:Y:S11]  /*0180*/  S2R R2, SR_CTAID.X ;  /* 0x0000000000027919 */ /* 0x000e360000002500 */
[----:B------:R-:W-:Y:S01]  /*0190*/  UIADD3 UR6, UPT, UPT, URZ, -UR5, URZ ;  /* 0x80000005ff067290 */ /* 0x000fe2000fffe0ff */
[----:B-1----:R-:W-:-:S03]  /*01a0*/  IMAD R18, R3, UR11, R0 ;  /* 0x0000000b03127c24 */ /* 0x002fc6000f8e0200 */
[----:B------:R-:W-:Y:S01]  /*01b0*/  UIMAD UR6, UR6, UR12, URZ ;  /* 0x0000000c060672a4 */ /* 0x000fe2000f8e02ff */
[----:B---3--:R-:W-:-:S03]  /*01c0*/  IMAD R18, R18, UR13, R5 ;  /* 0x0000000d12127c24 */ /* 0x008fc6000f8e0205 */
[----:B------:R-:W-:-:S04]  /*01d0*/  UIMAD.WIDE.U32 UR4, UR5, UR6, UR4 ;  /* 0x00000006050472a5 */ /* 0x000fc8000f8e0004 */
[----:B------:R-:W-:-:S04]  /*01e0*/  UIMAD.WIDE.U32 UR4, UR5, UR13, URZ ;  /* 0x0000000d050472a5 */ /* 0x000fc8000f8e00ff */
[----:B------:R-:W-:-:S03]  /*01f0*/  UIADD3 UR6, UPT, UPT, -UR5, URZ, URZ ;  /* 0x000000ff05067290 */ /* 0x000fc6000fffe1ff */
[----:B------:R-:W-:Y:S01]  /*0200*/  UMOV UR4, 0x400 ;  /* 0x0000040000047882 */ /* 0x000fe20000000000 */
[----:B------:R-:W-:Y:S02]  /*0210*/  UIMAD UR6, UR12, UR6, UR13 ;  /* 0x000000060c0672a4 */ /* 0x000fe4000f8e020d */
[C---:B0-----:R-:W-:Y:S02]  /*0220*/  IMAD R3, R2.reuse, UR12, R18 ;  /* 0x0000000c02037c24 */ /* 0x041fe4000f8e0212 */
[----:B------:R-:W-:Y:S01]  /*0230*/  IMAD R2, R2, UR12, R5 ;  /* 0x0000000c02027c24 */ /* 0x000fe2000f8e0205 */
[----:B------:R-:W-:Y:S01]  /*0240*/  UISETP.GE.U32.AND UP0, UPT, UR6, UR12, UPT ;  /* 0x0000000c0600728c */ /* 0x000fe2000bf06070 */
[----:B----4-:R-:W-:-:S04]  /*0250*/  IMAD.WIDE R20, R3, 0x8, R20 ;  /* 0x0000000803147825 */ /* 0x010fc800078e0214 */
[----:B------:R-:W-:-:S06]  /*0260*/  IMAD.MOV.U32 R3, RZ, RZ, RZ ;  /* 0x000000ffff037224 */ /* 0x000fcc00078e00ff */
[----:B------:R-:W-:Y:S02]  /*0270*/  @UP0 UIADD3 UR6, UPT, UPT, UR6, -UR12, URZ ;  /* 0x8000000c06060290 */ /* 0x000fe4000fffe0ff */
[----:B------:R-:W-:Y:S02]  /*0280*/  @UP0 UIADD3 UR5, UPT, UPT, UR5, 0x1, URZ ;  /* 0x0000000105050890 */ /* 0x000fe4000fffe0ff */
[----:B------:R-:W-:Y:S02]  /*0290*/  UISETP.GE.U32.AND UP1, UPT, UR6, UR12, UPT ;  /* 0x0000000c0600728c */ /* 0x000fe4000bf26070 */
[----:B--2---:R-:W-:Y:S02]  /*02a0*/  ULEA UR6, UR7, UR4, 0x18 ;  /* 0x0000000407067291 */ /* 0x004fe4000f8ec0ff */
[----:B------:R-:W-:-:S04]  /*02b0*/  UIADD3 UR4, UPT, UPT, UR4, 0x800, URZ ;  /* 0x0000080004047890 */ /* 0x000fc8000fffe0ff */
[----:B------:R-:W-:Y:S01]  /*02c0*/  ULEA UR4, UR7, UR4, 0x18 ;  /* 0x0000000407047291 */ /* 0x000fe2000f8ec0ff */
[C---:B------:R-:W-:Y:S02]  /*02d0*/  LEA R16, R0.reuse, UR6, 0x7 ;  /* 0x0000000600107c11 */ /* 0x040fe4000f8e38ff */
[----:B------:R-:W-:Y:S02]  /*02e0*/  @UP1 UIADD3 UR5, UPT, UPT, UR5, 0x1, URZ ;  /* 0x0000000105051890 */ /* 0x000fe4000fffe0ff */
[----:B------:R-:W-:Y:S01]  /*02f0*/  @!UP2 ULOP3.LUT UR5, URZ, UR12, URZ, 0x33, !UPT ;  /* 0x0000000cff05a292 */ /* 0x000fe2000f8e33ff */
[C---:B------:R-:W-:Y:S02]  /*0300*/  LEA R7, R5.reuse, UR4, 0x3 ;  /* 0x0000000405077c11 */ /* 0x040fe4000f8e18ff */
[----:B------:R-:W-:Y:S01]  /*0310*/  LEA R6, R5, R16, 0x3 ;  /* 0x0000001005067211 */ /* 0x000fe200078e18ff */
[----:B------:R-:W-:Y:S01]  /*0320*/  UISETP.LT.U32.AND UP0, UPT, UR5, 0x1, UPT ;  /* 0x000000010500788c */ /* 0x000fe2000bf01070 */
[----:B------:R-:W-:Y:S01]  /*0330*/  IADD3 R4, PT, PT, R7, 0x400, RZ ;  /* 0x0000040007047810 */ /* 0x000fe20007ffe0ff */
[----:B------:R-:W-:-:S02]  /*0340*/  IMAD R5, R0, 0x80, R7 ;  /* 0x0000008000057824 */ /* 0x000fc400078e0207 */
[----:B------:R-:W-:-:S12]  /*0350*/  USEL UR5, UR5, 0x1, !UP0 ;  /* 0x0000000105057887 */ /* 0x000fd8000c000000 */
.L_x_5:
[----:B0-----:R-:W0:Y:S01]  /*0360*/  LDC.64 R10, c[0x0][0x380] ;  /* 0x0000e000ff0a7b82 */ /* 0x001e220000000a00 */
[----:B-1----:R-:W1:Y:S01]  /*0370*/  LDCU UR4, c[0x0][0x398] ;  /* 0x00007300ff0477ac */ /* 0x002e620008000800 */
[C---:B------:R-:W-:Y:S02]  /*0380*/  IMAD R15, R3.reuse, UR11, R0 ;  /* 0x0000000b030f7c24 */ /* 0x040fe4000f8e0200 */
[----:B------:R-:W-:-:S04]  /*0390*/  IMAD R13, R3, UR12, R18 ;  /* 0x0000000c030d7c24 */ /* 0x000fc8000f8e0212 */
[----:B------:R-:W2:Y:S01]  /*03a0*/  LDC.64 R8, c[0x0][0x388] ;  /* 0x0000e200ff087b82 */ /* 0x000ea20000000a00 */
[----:B-1----:R-:W-:Y:S02]  /*03b0*/  IMAD R15, R15, UR4, R2 ;  /* 0x000000040f0f7c24 */ /* 0x002fe4000f8e0202 */
[----:B0-----:R-:W-:-:S06]  /*03c0*/  IMAD.WIDE.U32 R10, R13, 0x8, R10 ;  /* 0x000000080d0a7825 */ /* 0x001fcc00078e000a */
[----:B------:R-:W3:Y:S01]  /*03d0*/  LDG.E.64 R10, desc[UR14][R10.64] ;  /* 0x0000000e0a0a7981 */ /* 0x000ee2000c1e1b00 */
[----:B--2---:R-:W-:-:S06]  /*03e0*/  IMAD.WIDE.U32 R8, R15, 0x8, R8 ;  /* 0x000000080f087825 */ /* 0x004fcc00078e0008 */
[----:B------:R-:W2:Y:S01]  /*03f0*/  LDG.E.64 R8, desc[UR14][R8.64] ;  /* 0x0000000e08087981 */ /* 0x000ea2000c1e1b00 */
[----:B------:R-:W-:Y:S01]  /*0400*/  UISETP.GE.U32.AND UP0, UPT, UR12, 0x10, UPT ;  /* 0x000000100c00788c */ /* 0x000fe2000bf06070 */
[----:B------:R-:W-:Y:S02]  /*0410*/  VIADD R3, R3, 0x1 ;  /* 0x0000000103037836 */ /* 0x000fe40000000000 */
[----:B------:R-:W-:-:S03]  /*0420*/  HFMA2 R17, -RZ, RZ, 0, 0 ;  /* 0x00000000ff117431 */ /* 0x000fc600000001ff */
[----:B------:R-:W-:Y:S01]  /*0430*/  ISETP.NE.AND P0, PT, R3, UR5, PT ;  /* 0x0000000503007c0c */ /* 0x000fe2000bf05270 */
[----:B---3--:R0:W-:Y:S04]  /*0440*/  STS.64 [R6], R10 ;  /* 0x0000000a06007388 */ /* 0x0081e80000000a00 */
[----:B--2---:R0:W-:Y:S01]  /*0450*/  STS.64 [R5], R8 ;  /* 0x0000000805007388 */ /* 0x0041e20000000a00 */
[----:B------:R-:W-:Y:S06]  /*0460*/  BAR.SYNC.DEFER_BLOCKING 0x0 ;  /* 0x0000000000007b1d */ /* 0x000fec0000010000 */
[----:B------:R-:W-:Y:S05]  /*0470*/  BRA.U !UP0, `(.L_x_0) ;  /* 0x0000000108dc7547 */ /* 0x000fea000b800000 */
[----:B------:R-:W1:Y:S01]  /*0480*/  S2UR UR6, SR_CgaCtaId ;  /* 0x00000000000679c3 */ /* 0x000e620000008800 */
[----:B------:R-:W-:Y:S01]  /*0490*/  UMOV UR4, 0x400 ;  /* 0x0000040000047882 */ /* 0x000fe20000000000 */
[----:B------:R-:W-:Y:S01]  /*04a0*/  IMAD.MOV.U32 R17, RZ, RZ, R4 ;  /* 0x000000ffff117224 */ /* 0x000fe200078e0004 */
[----:B------:R-:W-:Y:S02]  /*04b0*/  ULOP3.LUT UR7, UR12, 0x7f0, URZ, 0xc0, !UPT ;  /* 0x000007f00c077892 */ /* 0x000fe4000f8ec0ff */
[----:B-1----:R-:W-:Y:S02]  /*04c0*/  ULEA UR6, UR6, UR4, 0x18 ;  /* 0x0000000406067291 */ /* 0x002fe4000f8ec0ff */
[----:B------:R-:W-:-:S04]  /*04d0*/  ULOP3.LUT UR4, UR12, 0xfffffff0, URZ, 0xc0, !UPT ;  /* 0xfffffff00c047892 */ /* 0x000fc8000f8ec0ff */
[----:B------:R-:W-:Y:S01]  /*04e0*/  LEA R16, R0, UR6, 0x7 ;  /* 0x0000000600107c11 */ /* 0x000fe2000f8e38ff */
[----:B------:R-:W-:-:S03]  /*04f0*/  UIADD3 UR4, UPT, UPT, -UR4, URZ, URZ ;  /* 0x000000ff04047290 */ /* 0x000fc6000fffe1ff */
[----:B------:R-:W-:-:S09]  /*0500*/  IADD3 R19, PT, PT, R16, 0x40, RZ ;  /* 0x0000004010137810 */ /* 0x000fd20007ffe0ff */
.L_x_1:
[----:B0-----:R-:W-:Y:S01]  /*0510*/  LDS.64 R8, [R17+-0x400] ;  /* 0xfffc000011087984 */ /* 0x001fe20000000a00 */
[----:B------:R-:W-:-:S03]  /*0520*/  UIADD3 UR4, UPT, UPT, UR4, 0x10, URZ ;  /* 0x0000001004047890 */ /* 0x000fc6000fffe0ff */
[----:B------:R-:W0:Y:S01]  /*0530*/  LDS.128 R12, [R19+-0x40] ;  /* 0xffffc000130c7984 */ /* 0x000e220000000c00 */
[----:B------:R-:W-:-:S03]  /*0540*/  UISETP.NE.AND UP0, UPT, UR4, URZ, UPT ;  /* 0x000000ff0400728c */ /* 0x000fc6000bf05270 */
[----:B------:R-:W1:Y:S01]  /*0550*/  LDS.64 R24, [R17+-0x380] ;  /* 0xfffc800011187984 */ /* 0x000e620000000a00 */
[----:B0-----:R-:W-:-:S03]  /*0560*/  DFMA R22, R12, R8, R22 ;  /* 0x000000080c16722b */ /* 0x001fc60000000016 */
[----:B------:R-:W-:Y:S04]  /*0570*/  LDS.64 R12, [R17+-0x300] ;  /* 0xfffd0000110c7984 */ /* 0x000fe80000000a00 */
[----:B------:R-:W0:Y:S01]  /*0580*/  LDS.128 R8, [R19+-0x30] ;  /* 0xffffd00013087984 */ /* 0x000e220000000c00 */
[----:B-1----:R-:W-:-:S03]  /*0590*/  DFMA R14, R24, R14, R22 ;  /* 0x0000000e180e722b */ /* 0x002fc60000000016 */
[----:B------:R-:W1:Y:S04]  /*05a0*/  LDS.64 R22, [R17+-0x280] ;  /* 0xfffd800011167984 */ /* 0x000e680000000a00 */
[----:B------:R-:W-:Y:S01]  /*05b0*/  LDS.64 R24, [R17+-0x200] ;  /* 0xfffe000011187984 */ /* 0x000fe20000000a00 */
[----:B0-----:R-:W-:-:S03]  /*05c0*/  DFMA R8, R8, R12, R14 ;  /* 0x0000000c0808722b */ /* 0x001fc6000000000e */
[----:B------:R-:W0:Y:S05]  /*05d0*/  LDS.128 R12, [R19+-0x20] ;  /* 0xffffe000130c7984 */ /* 0x000e2a0000000c00 */
[----:B-1----:R-:W-:Y:S01]  /*05e0*/  DFMA R8, R22, R10, R8 ;  /* 0x0000000a1608722b */ /* 0x002fe20000000008 */
[----:B------:R-:W1:Y:S07]  /*05f0*/  LDS.64 R22, [R17+-0x180] ;  /* 0xfffe800011167984 */ /* 0x000e6e0000000a00 */
[----:B0-----:R-:W-:Y:S01]  /*0600*/  DFMA R24, R12, R24, R8 ;  /* 0x000000180c18722b */ /* 0x001fe20000000008 */
[----:B------:R-:W-:Y:S04]  /*0610*/  LDS.64 R12, [R17+-0x100] ;  /* 0xffff0000110c7984 */ /* 0x000fe80000000a00 */
[----:B------:R-:W0:Y:S03]  /*0620*/  LDS.128 R8, [R19+-0x10] ;  /* 0xfffff00013087984 */ /* 0x000e260000000c00 */
[----:B-1----:R-:W-:Y:S01]  /*0630*/  DFMA R14, R22, R14, R24 ;  /* 0x0000000e160e722b */ /* 0x002fe20000000018 */
[----:B------:R-:W1:Y:S04]  /*0640*/  LDS.64 R22, [R17+-0x80] ;  /* 0xffff800011167984 */ /* 0x000e680000000a00 */
[----:B------:R-:W-:Y:S03]  /*0650*/  LDS.64 R24, [R17] ;  /* 0x0000000011187984 */ /* 0x000fe60000000a00 */
[----:B0-----:R-:W-:-:S02]  /*0660*/  DFMA R8, R8, R12, R14 ;  /* 0x0000000c0808722b */ /* 0x001fc4000000000e */
[----:B------:R-:W0:Y:S06]  /*0670*/  LDS.128 R12, [R19] ;  /* 0x00000000130c7984 */ /* 0x000e2c0000000c00 */
[----:B-1----:R-:W-:Y:S01]  /*0680*/  DFMA R8, R22, R10, R8 ;  /* 0x0000000a1608722b */ /* 0x002fe20000000008 */
[----:B------:R-:W1:Y:S07]  /*0690*/  LDS.64 R22, [R17+0x80] ;  /* 0x0000800011167984 */ /* 0x000e6e0000000a00 */
[----:B0-----:R-:W-:Y:S01]  /*06a0*/  DFMA R24, R12, R24, R8 ;  /* 0x000000180c18722b */ /* 0x001fe20000000008 */
[----:B------:R-:W-:Y:S04]  /*06b0*/  LDS.64 R12, [R17+0x100] ;  /* 0x00010000110c7984 */ /* 0x000fe80000000a00 */
[----:B------:R-:W0:Y:S03]  /*06c0*/  LDS.128 R8, [R19+0x10] ;  /* 0x0000100013087984 */ /* 0x000e260000000c00 */
[----:B-1----:R-:W-:Y:S01]  /*06d0*/  DFMA R14, R22, R14, R24 ;  /* 0x0000000e160e722b */ /* 0x002fe20000000018 */
[----:B------:R-:W1:Y:S04]  /*06e0*/  LDS.64 R22, [R17+0x180] ;  /* 0x0001800011167984 */ /* 0x000e680000000a00 */
[----:B------:R-:W-:Y:S03]  /*06f0*/  LDS.64 R24, [R17+0x200] ;  /* 0x0002000011187984 */ /* 0x000fe60000000a00 */
[----:B0-----:R-:W-:-:S02]  /*0700*/  DFMA R8, R8, R12, R14 ;  /* 0x0000000c0808722b */ /* 0x001fc4000000000e */
[----:B------:R-:W0:Y:S06]  /*0710*/  LDS.128 R12, [R19+0x20] ;  /* 0x00002000130c7984 */ /* 0x000e2c0000000c00 */
[----:B-1----:R-:W-:Y:S01]  /*0720*/  DFMA R8, R22, R10, R8 ;  /* 0x0000000a1608722b */ /* 0x002fe20000000008 */
[----:B------:R-:W1:Y:S07]  /*0730*/  LDS.64 R22, [R17+0x280] ;  /* 0x0002800011167984 */ /* 0x000e6e0000000a00 */
[----:B0-----:R-:W-:Y:S01]  /*0740*/  DFMA R24, R12, R24, R8 ;  /* 0x000000180c18722b */ /* 0x001fe20000000008 */
[----:B------:R-:W-:Y:S04]  /*0750*/  LDS.64 R12, [R17+0x300] ;  /* 0x00030000110c7984 */ /* 0x000fe80000000a00 */
[----:B------:R0:W2:Y:S03]  /*0760*/  LDS.128 R8, [R19+0x30] ;  /* 0x0000300013087984 */ /* 0x0000a60000000c00 */
[----:B-1----:R-:W-:Y:S01]  /*0770*/  DFMA R14, R22, R14, R24 ;  /* 0x0000000e160e722b */ /* 0x002fe20000000018 */
[----:B------:R1:W3:Y:S01]  /*0780*/  LDS.64 R22, [R17+0x380] ;  /* 0x0003800011167984 */ /* 0x0002e20000000a00 */
[----:B0-----:R-:W-:Y:S01]  /*0790*/  VIADD R19, R19, 0x80 ;  /* 0x0000008013137836 */ /* 0x001fe20000000000 */
[----:B-1----:R-:W-:-:S05]  /*07a0*/  IADD3 R17, PT, PT, R17, 0x800, RZ ;  /* 0x0000080011117810 */ /* 0x002fca0007ffe0ff */
[----:B--2---:R-:W-:-:S08]  /*07b0*/  DFMA R8, R8, R12, R14 ;  /* 0x0000000c0808722b */ /* 0x004fd0000000000e */
[----:B---3--:R-:W-:Y:S01]  /*07c0*/  DFMA R22, R22, R10, R8 ;  /* 0x0000000a1616722b */ /* 0x008fe20000000008 */
[----:B------:R-:W-:Y:S10]  /*07d0*/  BRA.U UP0, `(.L_x_1) ;  /* 0xfffffffd004c7547 */ /* 0x000ff4000b83ffff */
[----:B------:R-:W-:-:S07]  /*07e0*/  IMAD.U32 R17, RZ, RZ, UR7 ;  /* 0x00000007ff117e24 */ /* 0x000fce000f8e00ff */
.L_x_0:
[----:B------:R-:W-:-:S09]  /*07f0*/  UISETP.NE.AND UP0, UPT, UR8, URZ, UPT ;  /* 0x000000ff0800728c */ /* 0x000fd2000bf05270 */
[----:B------:R-:W-:Y:S05]  /*0800*/  BRA.U !UP0, `(.L_x_2) ;  /* 0x0000000108f07547 */ /* 0x000fea000b800000 */
[----:B------:R-:W-:Y:S02]  /*0810*/  UIADD3 UR4, UPT, UPT, UR8, -0x1, URZ ;  /* 0xffffffff08047890 */ /* 0x000fe4000fffe0ff */
[----:B------:R-:W-:Y:S02]  /*0820*/  UISETP.NE.AND UP1, UPT, UR9, URZ, UPT ;  /* 0x000000ff0900728c */ /* 0x000fe4000bf25270 */
[----:B------:R-:W-:-:S09]  /*0830*/  UISETP.GE.U32.AND UP0, UPT, UR4, 0x7, UPT ;  /* 0x000000070400788c */ /* 0x000fd2000bf06070 */
[----:B------:R-:W-:Y:S05]  /*0840*/  BRA.U !UP0, `(.L_x_3) ;  /* 0x00000001085c7547 */ /* 0x000fea000b800000 */
[C---:B------:R-:W-:Y:S01]  /*0850*/  LEA R19, R17.reuse, R7, 0x7 ;  /* 0x0000000711137211 */ /* 0x040fe200078e38ff */
[C---:B------:R-:W-:Y:S01]  /*0860*/  IMAD R24, R17.reuse, 0x8, R16 ;  /* 0x0000000811187824 */ /* 0x040fe200078e0210 */
[----:B------:R-:W-:-:S03]  /*0870*/  IADD3 R17, PT, PT, R17, 0x8, RZ ;  /* 0x0000000811117810 */ /* 0x000fc60007ffe0ff */
[----:B0-----:R-:W-:Y:S04]  /*0880*/  LDS.64 R8, [R19] ;  /* 0x0000000013087984 */ /* 0x001fe80000000a00 */
[----:B------:R-:W0:Y:S04]  /*0890*/  LDS.128 R12, [R24] ;  /* 0x00000000180c7984 */ /* 0x000e280000000c00 */
[----:B------:R-:W1:Y:S04]  /*08a0*/  LDS.64 R26, [R19+0x80] ;  /* 0x00008000131a7984 */ /* 0x000e680000000a00 */
[----:B------:R-:W-:Y:S01]  /*08b0*/  LDS.64 R28, [R19+0x380] ;  /* 0x00038000131c7984 */ /* 0x000fe20000000a00 */
[----:B0-----:R-:W-:-:S03]  /*08c0*/  DFMA R22, R12, R8, R22 ;  /* 0x000000080c16722b */ /* 0x001fc60000000016 */
[----:B------:R-:W-:Y:S04]  /*08d0*/  LDS.64 R12, [R19+0x100] ;  /* 0x00010000130c7984 */ /* 0x000fe80000000a00 */
[----:B------:R-:W0:Y:S01]  /*08e0*/  LDS.128 R8, [R24+0x10] ;  /* 0x0000100018087984 */ /* 0x000e220000000c00 */
[----:B-1----:R-:W-:-:S03]  /*08f0*/  DFMA R14, R26, R14, R22 ;  /* 0x0000000e1a0e722b */ /* 0x002fc60000000016 */
[----:B------:R-:W1:Y:S04]  /*0900*/  LDS.64 R22, [R19+0x180] ;  /* 0x0001800013167984 */ /* 0x000e680000000a00 */
[----:B------:R-:W-:Y:S01]  /*0910*/  LDS.64 R26, [R19+0x200] ;  /* 0x00020000131a7984 */ /* 0x000fe20000000a00 */
[----:B0-----:R-:W-:-:S03]  /*0920*/  DFMA R8, R8, R12, R14 ;  /* 0x0000000c0808722b */ /* 0x001fc6000000000e */
[----:B------:R-:W0:Y:S05]  /*0930*/  LDS.128 R12, [R24+0x20] ;  /* 0x00002000180c7984 */ /* 0x000e2a0000000c00 */
[----:B-1----:R-:W-:Y:S01]  /*0940*/  DFMA R8, R22, R10, R8 ;  /* 0x0000000a1608722b */ /* 0x002fe20000000008 */
[----:B------:R-:W1:Y:S07]  /*0950*/  LDS.64 R22, [R19+0x280] ;  /* 0x0002800013167984 */ /* 0x000e6e0000000a00 */
[----:B0-----:R-:W-:Y:S01]  /*0960*/  DFMA R26, R12, R26, R8 ;  /* 0x0000001a0c1a722b */ /* 0x001fe20000000008 */
[----:B------:R-:W-:Y:S04]  /*0970*/  LDS.64 R12, [R19+0x300] ;  /* 0x00030000130c7984 */ /* 0x000fe80000000a00 */
[----:B------:R-:W0:Y:S03]  /*0980*/  LDS.128 R8, [R24+0x30] ;  /* 0x0000300018087984 */ /* 0x000e260000000c00 */
[----:B-1----:R-:W-:-:S08]  /*0990*/  DFMA R14, R22, R14, R26 ;  /* 0x0000000e160e722b */ /* 0x002fd0000000001a */
[----:B0-----:R-:W-:-:S08]  /*09a0*/  DFMA R8, R8, R12, R14 ;  /* 0x0000000c0808722b */ /* 0x001fd0000000000e */
[----:B------:R-:W-:-:S11]  /*09b0*/  DFMA R22, R28, R10, R8 ;  /* 0x0000000a1c16722b */ /* 0x000fd60000000008 */
.L_x_3:
[----:B------:R-:W-:Y:S05]  /*09c0*/  BRA.U !UP1, `(.L_x_2) ;  /* 0x0000000109807547 */ /* 0x000fea000b800000 */
[----:B------:R-:W-:Y:S02]  /*09d0*/  UIADD3 UR4, UPT, UPT, UR9, -0x1, URZ ;  /* 0xffffffff09047890 */ /* 0x000fe4000fffe0ff */
[----:B------:R-:W-:Y:S02]  /*09e0*/  UISETP.NE.AND UP1, UPT, UR10, URZ, UPT ;  /* 0x000000ff0a00728c */ /* 0x000fe4000bf25270 */
[----:B------:R-:W-:-:S09]  /*09f0*/  UISETP.GE.U32.AND UP0, UPT, UR4, 0x3, UPT ;  /* 0x000000030400788c */ /* 0x000fd2000bf06070 */
[----:B------:R-:W-:Y:S05]  /*0a00*/  BRA.U !UP0, `(.L_x_4) ;  /* 0x0000000108347547 */ /* 0x000fea000b800000 */
[C---:B------:R-:W-:Y:S01]  /*0a10*/  IMAD R19, R17.reuse, 0x80, R7 ;  /* 0x0000008011137824 */ /* 0x040fe200078e0207 */
[C---:B------:R-:W-:Y:S01]  /*0a20*/  LEA R28, R17.reuse, R16, 0x3 ;  /* 0x00000010111c7211 */ /* 0x040fe200078e18ff */
[----:B------:R-:W-:-:S03]  /*0a30*/  VIADD R17, R17, 0x4 ;  /* 0x0000000411117836 */ /* 0x000fc60000000000 */
[----:B------:R-:W-:Y:S04]  /*0a40*/  LDS.64 R26, [R19] ;  /* 0x00000000131a7984 */ /* 0x000fe80000000a00 */
[----:B0-----:R-:W0:Y:S04]  /*0a50*/  LDS.128 R8, [R28] ;  /* 0x000000001c087984 */ /* 0x001e280000000c00 */
[----:B------:R-:W1:Y:S04]  /*0a60*/  LDS.64 R24, [R19+0x80] ;  /* 0x0000800013187984 */ /* 0x000e680000000a00 */
[----:B------:R-:W-:Y:S01]  /*0a70*/  LDS.128 R12, [R28+0x10] ;  /* 0x000010001c0c7984 */ /* 0x000fe20000000c00 */
[----:B0-----:R-:W-:-:S03]  /*0a80*/  DFMA R26, R8, R26, R22 ;  /* 0x0000001a081a722b */ /* 0x001fc60000000016 */
[----:B------:R-:W0:Y:S04]  /*0a90*/  LDS.64 R8, [R19+0x100] ;  /* 0x0001000013087984 */ /* 0x000e280000000a00 */
[----:B------:R-:W2:Y:S01]  /*0aa0*/  LDS.64 R22, [R19+0x180] ;  /* 0x0001800013167984 */ /* 0x000ea20000000a00 */
[----:B-1----:R-:W-:-:S08]  /*0ab0*/  DFMA R10, R24, R10, R26 ;  /* 0x0000000a180a722b */ /* 0x002fd0000000001a */
[----:B0-----:R-:W-:-:S08]  /*0ac0*/  DFMA R8, R12, R8, R10 ;  /* 0x000000080c08722b */ /* 0x001fd0000000000a */
[----:B--2---:R-:W-:-:S11]  /*0ad0*/  DFMA R22, R22, R14, R8 ;  /* 0x0000000e1616722b */ /* 0x004fd60000000008 */
.L_x_4:
[----:B------:R-:W-:Y:S05]  /*0ae0*/  BRA.U !UP1, `(.L_x_2) ;  /* 0x0000000109387547 */ /* 0x000fea000b800000 */
[C---:B------:R-:W-:Y:S01]  /*0af0*/  LEA R19, R17.reuse, R7, 0x7 ;  /* 0x0000000711137211 */ /* 0x040fe200078e38ff */
[----:B------:R-:W-:Y:S01]  /*0b00*/  UISETP.NE.AND UP0, UPT, UR10, 0x1, UPT ;  /* 0x000000010a00788c */ /* 0x000fe2000bf05270 */
[----:B------:R-:W-:-:S03]  /*0b10*/  LEA R17, R17, R16, 0x3 ;  /* 0x0000001011117211 */ /* 0x000fc600078e18ff */
[----:B------:R-:W-:Y:S04]  /*0b20*/  LDS.64 R12, [R19] ;  /* 0x00000000130c7984 */ /* 0x000fe80000000a00 */
[----:B0-----:R-:W0:Y:S02]  /*0b30*/  LDS.128 R8, [R17] ;  /* 0x0000000011087984 */ /* 0x001e240000000c00 */
[----:B0-----:R-:W-:Y:S01]  /*0b40*/  DFMA R22, R8, R12, R22 ;  /* 0x0000000c0816722b */ /* 0x001fe20000000016 */
[----:B------:R-:W-:Y:S10]  /*0b50*/  BRA.U !UP0, `(.L_x_2) ;  /* 0x00000001081c7547 */ /* 0x000ff4000b800000 */
[----:B------:R-:W-:Y:S01]  /*0b60*/  UISETP.NE.AND UP0, UPT, UR10, 0x2, UPT ;  /* 0x000000020a00788c */ /* 0x000fe2000bf05270 */
[----:B------:R-:W0:Y:S05]  /*0b70*/  LDS.64 R14, [R19+0x80] ;  /* 0x00008000130e7984 */ /* 0x000e2a0000000a00 */
[----:B------:R-:W-:-:S13]  /*0b80*/  PLOP3.LUT P1, PT, PT, PT, UP0, 0x80, 0x8 ;  /* 0x000000000008781c */ /* 0x000fda0003f2f008 */
[----:B------:R-:W-:Y:S04]  /*0b90*/  @P1 LDS.64 R8, [R17+0x10] ;  /* 0x0000100011081984 */ /* 0x000fe80000000a00 */
[----:B------:R-:W1:Y:S01]  /*0ba0*/  @P1 LDS.64 R12, [R19+0x100] ;  /* 0x00010000130c1984 */ /* 0x000e620000000a00 */
[----:B0-----:R-:W-:-:S08]  /*0bb0*/  DFMA R22, R14, R10, R22 ;  /* 0x0000000a0e16722b */ /* 0x001fd00000000016 */
[----:B-1----:R-:W-:-:S11]  /*0bc0*/  @P1 DFMA R22, R8, R12, R22 ;  /* 0x0000000c0816122b */ /* 0x002fd60000000016 */
.L_x_2:
[----:B------:R-:W-:Y:S06]  /*0bd0*/  BAR.SYNC.DEFER_BLOCKING 0x0 ;  /* 0x0000000000007b1d */ /* 0x000fec0000010000 */
[----:B------:R1:W-:Y:S01]  /*0be0*/  STG.E.64 desc[UR14][R20.64], R22 ;  /* 0x0000001614007986 */ /* 0x0003e2000c101b0e */
[----:B------:R-:W-:Y:S05]  /*0bf0*/  @P0 BRA `(.L_x_5) ;  /* 0xfffffff400d80947 */ /* 0x000fea000383ffff */
[----:B------:R-:W-:Y:S05]  /*0c00*/  EXIT ;  /* 0x000000000000794d */ /* 0x000fea0003800000 */
.L_x_6:
[----:B------:R-:W-:-:S00]  /*0c10*/  BRA `(.L_x_6) ;  /* 0xfffffffc00fc7947 */ /* 0x000fc0000383ffff */
[----:B------:R-:W-:-:S00]  /*0c20*/  NOP ;  /* 0x0000000000007918 */ /* 0x000fc00000000000 */
        /* <DEDUP_REMOVED lines=13> */
.L_x_7:


//--------------------- .nv.shared._Z9matrixMulPdS_S_i --------------------------
	.section	.nv.shared._Z9matrixMulPdS_S_i,"aw",@nobits
	.sectionflags	@""
	.align	8
.nv.shared._Z9matrixMulPdS_S_i:
	.zero		5120


//--------------------- .nv.shared.reserved.0     --------------------------
	.section	.nv.shared.reserved.0,"aw",@nobits
	.weak		__nv_reservedSMEM_offset_0_alias
	.size		__nv_reservedSMEM_offset_0_alias, 0, 64
	.other		__nv_reservedSMEM_offset_0_alias,@"STO_CUDA_RESERVED_SHARED STV_DEFAULT"
__nv_reservedSMEM_offset_0_alias:
	.zero		0
	.zero		64


//--------------------- .nv.constant0._Z9matrixMulPdS_S_i --------------------------
	.section	.nv.constant0._Z9matrixMulPdS_S_i,"a",@progbits
	.sectionflags	@""
	.align	4
.nv.constant0._Z9matrixMulPdS_S_i:
	.zero		924


//--------------------- SYMBOLS --------------------------

	.type		.nv.reservedSmem.offset0,@object
	.size		.nv.reservedSmem.offset0,0x4
	.type		.nv.reservedSmem.cap,@object
	.size		.nv.reservedSmem.cap,0x4
